	.headerflags	@"EF_CUDA_TEXMODE_UNIFIED EF_CUDA_64BIT_ADDRESS EF_CUDA_ACCELERATORS EF_CUDA_SM90 EF_CUDA_VIRTUAL_SM(EF_CUDA_SM90)"
	.elftype	@"ET_EXEC"


//--------------------- .nv.info                  --------------------------
	.section	.nv.info,"",@"SHT_CUDA_INFO"
	.align	4


	//----- nvinfo : EIATTR_REGCOUNT
	.align		4
        /*0000*/ 	.byte	0x04, 0x2f
        /*0002*/ 	.short	(.L_3 - .L_2)
	.align		4
.L_2:
        /*0004*/ 	.word	index@(triton_poi_fused__native_batch_norm_legit_no_training_relu_51)
        /*0008*/ 	.word	0x00000022


	//----- nvinfo : EIATTR_MIN_STACK_SIZE
	.align		4
.L_3:
        /*000c*/ 	.byte	0x04, 0x12
        /*000e*/ 	.short	(.L_5 - .L_4)
	.align		4
.L_4:
        /*0010*/ 	.word	index@(triton_poi_fused__native_batch_norm_legit_no_training_relu_51)
        /*0014*/ 	.word	0x00000000


	//----- nvinfo : EIATTR_FRAME_SIZE
	.align		4
.L_5:
        /*0018*/ 	.byte	0x04, 0x11
        /*001a*/ 	.short	(.L_7 - .L_6)
	.align		4
.L_6:
        /*001c*/ 	.word	index@(triton_poi_fused__native_batch_norm_legit_no_training_relu_51)
        /*0020*/ 	.word	0x00000000


	//----- nvinfo : EIATTR_MIN_STACK_SIZE
	.align		4
.L_7:
        /*0024*/ 	.byte	0x04, 0x12
        /*0026*/ 	.short	(.L_9 - .L_8)
	.align		4
.L_8:
        /*0028*/ 	.word	index@(triton_poi_fused__native_batch_norm_legit_no_training_relu_51)
        /*002c*/ 	.word	0x00000000
.L_9:


//--------------------- .nv.info.triton_poi_fused__native_batch_norm_legit_no_training_relu_51 --------------------------
	.section	.nv.info.triton_poi_fused__native_batch_norm_legit_no_training_relu_51,"",@"SHT_CUDA_INFO"
	.sectionflags	@""
	.align	4


	//----- nvinfo : EIATTR_CUDA_API_VERSION
	.align		4
        /*0000*/ 	.byte	0x04, 0x37
        /*0002*/ 	.short	(.L_11 - .L_10)
.L_10:
        /*0004*/ 	.word	0x0000007c


	//----- nvinfo : EIATTR_KPARAM_INFO
	.align		4
.L_11:
        /*0008*/ 	.byte	0x04, 0x17
        /*000a*/ 	.short	(.L_13 - .L_12)
.L_12:
        /*000c*/ 	.word	0x00000000
        /*0010*/ 	.short	0x0007
        /*0012*/ 	.short	0x0034
        /*0014*/ 	.byte	0x00, 0xf0, 0x11, 0x00


	//----- nvinfo : EIATTR_KPARAM_INFO
	.align		4
.L_13:
        /*0018*/ 	.byte	0x04, 0x17
        /*001a*/ 	.short	(.L_15 - .L_14)
.L_14:
        /*001c*/ 	.word	0x00000000
        /*0020*/ 	.short	0x0006
        /*0022*/ 	.short	0x0030
        /*0024*/ 	.byte	0x00, 0xf0, 0x11, 0x00


	//----- nvinfo : EIATTR_KPARAM_INFO
	.align		4
.L_15:
        /*0028*/ 	.byte	0x04, 0x17
        /*002a*/ 	.short	(.L_17 - .L_16)
.L_16:
        /*002c*/ 	.word	0x00000000
        /*0030*/ 	.short	0x0005
        /*0032*/ 	.short	0x0028
        /*0034*/ 	.byte	0x00, 0xf4, 0x21, 0x00


	//----- nvinfo : EIATTR_KPARAM_INFO
	.align		4
.L_17:
        /*0038*/ 	.byte	0x04, 0x17
        /*003a*/ 	.short	(.L_19 - .L_18)
.L_18:
        /*003c*/ 	.word	0x00000000
        /*0040*/ 	.short	0x0004
        /*0042*/ 	.short	0x0020
        /*0044*/ 	.byte	0x00, 0xf4, 0x21, 0x00


	//----- nvinfo : EIATTR_KPARAM_INFO
	.align		4
.L_19:
        /*0048*/ 	.byte	0x04, 0x17
        /*004a*/ 	.short	(.L_21 - .L_20)
.L_20:
        /*004c*/ 	.word	0x00000000
        /*0050*/ 	.short	0x0003
        /*0052*/ 	.short	0x0018
        /*0054*/ 	.byte	0x00, 0xf4, 0x21, 0x00


	//----- nvinfo : EIATTR_KPARAM_INFO
	.align		4
.L_21:
        /*0058*/ 	.byte	0x04, 0x17
        /*005a*/ 	.short	(.L_23 - .L_22)
.L_22:
        /*005c*/ 	.word	0x00000000
        /*0060*/ 	.short	0x0002
        /*0062*/ 	.short	0x0010
        /*0064*/ 	.byte	0x00, 0xf4, 0x21, 0x00


	//----- nvinfo : EIATTR_KPARAM_INFO
	.align		4
.L_23:
        /*0068*/ 	.byte	0x04, 0x17
        /*006a*/ 	.short	(.L_25 - .L_24)
.L_24:
        /*006c*/ 	.word	0x00000000
        /*0070*/ 	.short	0x0001
        /*0072*/ 	.short	0x0008
        /*0074*/ 	.byte	0x00, 0xf4, 0x21, 0x00


	//----- nvinfo : EIATTR_KPARAM_INFO
	.align		4
.L_25:
        /*0078*/ 	.byte	0x04, 0x17
        /*007a*/ 	.short	(.L_27 - .L_26)
.L_26:
        /*007c*/ 	.word	0x00000000
        /*0080*/ 	.short	0x0000
        /*0082*/ 	.short	0x0000
        /*0084*/ 	.byte	0x00, 0xf4, 0x21, 0x00


	//----- nvinfo : EIATTR_SPARSE_MMA_MASK
	.align		4
.L_27:
        /*0088*/ 	.byte	0x03, 0x50
        /*008a*/ 	.short	0x0000


	//----- nvinfo : EIATTR_MAXREG_COUNT
	.align		4
        /*008c*/ 	.byte	0x03, 0x1b
        /*008e*/ 	.short	0x00ff


	//----- nvinfo : EIATTR_EXIT_INSTR_OFFSETS
	.align		4
        /*0090*/ 	.byte	0x04, 0x1c
        /*0092*/ 	.short	(.L_29 - .L_28)


	//   ....[0]....
.L_28:
        /*0094*/ 	.word	0x00001260


	//   ....[1]....
        /*0098*/ 	.word	0x00001330


	//----- nvinfo : EIATTR_REQNTID
	.align		4
.L_29:
        /*009c*/ 	.byte	0x04, 0x10
        /*009e*/ 	.short	(.L_31 - .L_30)
.L_30:
        /*00a0*/ 	.word	0x00000100
        /*00a4*/ 	.word	0x00000001
        /*00a8*/ 	.word	0x00000001


	//----- nvinfo : EIATTR_CBANK_PARAM_SIZE
	.align		4
.L_31:
        /*00ac*/ 	.byte	0x03, 0x19
        /*00ae*/ 	.short	0x0038


	//----- nvinfo : EIATTR_PARAM_CBANK
	.align		4
        /*00b0*/ 	.byte	0x04, 0x0a
        /*00b2*/ 	.short	(.L_33 - .L_32)
	.align		4
.L_32:
        /*00b4*/ 	.word	index@(.nv.constant0.triton_poi_fused__native_batch_norm_legit_no_training_relu_51)
        /*00b8*/ 	.short	0x0210
        /*00ba*/ 	.short	0x0038


	//----- nvinfo : EIATTR_SW_WAR
	.align		4
.L_33:
        /*00bc*/ 	.byte	0x04, 0x36
        /*00be*/ 	.short	(.L_35 - .L_34)
.L_34:
        /*00c0*/ 	.word	0x00000008
.L_35:


//--------------------- .nv.callgraph             --------------------------
	.section	.nv.callgraph,"",@"SHT_CUDA_CALLGRAPH"
	.align	4
	.sectionentsize	8
	.align		4
        /*0000*/ 	.word	0x00000000
	.align		4
        /*0004*/ 	.word	0xffffffff
	.align		4
        /*0008*/ 	.word	0x00000000
	.align		4
        /*000c*/ 	.word	0xfffffffe
	.align		4
        /*0010*/ 	.word	0x00000000
	.align		4
        /*0014*/ 	.word	0xfffffffd
	.align		4
        /*0018*/ 	.word	0x00000000
	.align		4
        /*001c*/ 	.word	0xfffffffc


//--------------------- .nv.constant4             --------------------------
	.section	.nv.constant4,"a",@progbits
	.align	8
	.align		8
.nv.constant4:
        /*0000*/ 	.dword	_$_str
	.align		8
        /*0008*/ 	.dword	_$_str_$_2


//--------------------- .text.triton_poi_fused__native_batch_norm_legit_no_training_relu_51 --------------------------
	.section	.text.triton_poi_fused__native_batch_norm_legit_no_training_relu_51,"ax",@progbits
	.sectionflags	@"SHF_BARRIERS=1"
	.align	128
        .global         triton_poi_fused__native_batch_norm_legit_no_training_relu_51
        .type           triton_poi_fused__native_batch_norm_legit_no_training_relu_51,@function
        .size           triton_poi_fused__native_batch_norm_legit_no_training_relu_51,(.L_x_1 - triton_poi_fused__native_batch_norm_legit_no_training_relu_51)
        .other          triton_poi_fused__native_batch_norm_legit_no_training_relu_51,@"STO_CUDA_ENTRY STV_DEFAULT"
triton_poi_fused__native_batch_norm_legit_no_training_relu_51:
.text.triton_poi_fused__native_batch_norm_legit_no_training_relu_51:
[----:B------:R-:W0:Y:S01]  /*0000*/  LDC R1, c[0x0][0x28] ;  /* 0x00000a00ff017b82 */ /* 0x000e220000000800 */
[----:B------:R-:W1:Y:S07]  /*0010*/  S2R R3, SR_CTAID.Y ;  /* 0x0000000000037919 */ /* 0x000e6e0000002600 */
[----:B------:R-:W2:Y:S01]  /*0020*/  LDC.64 R30, c[0x0][0x210] ;  /* 0x00008400ff1e7b82 */ /* 0x000ea20000000a00 */
[----:B------:R-:W-:Y:S02]  /*0030*/  CS2R R6, SRZ ;  /* 0x0000000000067805 */ /* 0x000fe4000001ff00 */
[----:B------:R-:W-:Y:S01]  /*0040*/  CS2R R8, SRZ ;  /* 0x0000000000087805 */ /* 0x000fe2000001ff00 */
[----:B------:R-:W3:Y:S01]  /*0050*/  S2R R14, SR_TID.X ;  /* 0x00000000000e7919 */ /* 0x000ee20000002100 */
[----:B------:R-:W-:Y:S01]  /*0060*/  CS2R R10, SRZ ;  /* 0x00000000000a7805 */ /* 0x000fe2000001ff00 */
[----:B------:R-:W-:Y:S01]  /*0070*/  ULDC.64 UR6, c[0x0][0x208] ;  /* 0x0000820000067ab9 */ /* 0x000fe20000000a00 */
[----:B------:R-:W4:Y:S01]  /*0080*/  S2R R21, SR_CTAID.X ;  /* 0x0000000000157919 */ /* 0x000f220000002500 */
[----:B------:R-:W5:Y:S01]  /*0090*/  LDC.64 R28, c[0x0][0x218] ;  /* 0x00008600ff1c7b82 */ /* 0x000f620000000a00 */
[----:B-1----:R-:W-:-:S02]  /*00a0*/  IMAD.SHL.U32 R3, R3, 0x10, RZ ;  /* 0x0000001003037824 */ /* 0x002fc400078e00ff */
[----:B---3--:R-:W-:Y:S01]  /*00b0*/  IMAD.SHL.U32 R0, R14, 0x4, RZ ;  /* 0x000000040e007824 */ /* 0x008fe200078e00ff */
[----:B------:R-:W-:-:S04]  /*00c0*/  SHF.R.U32.HI R24, RZ, 0x2, R14 ;  /* 0x00000002ff187819 */ /* 0x000fc8000001160e */
[----:B------:R-:W-:Y:S02]  /*00d0*/  LOP3.LUT R2, R3, 0xc, R0, 0xf8, !PT ;  /* 0x0000000c03027812 */ /* 0x000fe400078ef800 */
[----:B------:R-:W-:Y:S02]  /*00e0*/  SGXT.U32 R24, R24, 0x6 ;  /* 0x000000061818781a */ /* 0x000fe40000000000 */
[C---:B------:R-:W-:Y:S01]  /*00f0*/  ISETP.GE.AND P0, PT, R2.reuse, 0x300, PT ;  /* 0x000003000200780c */ /* 0x040fe20003f06270 */
[----:B------:R-:W-:Y:S01]  /*0100*/  IMAD.HI R4, R2, 0x2aaaaaab, RZ ;  /* 0x2aaaaaab02047827 */ /* 0x000fe200078e02ff */
[----:B----4-:R-:W-:-:S04]  /*0110*/  PRMT R12, R24, 0x6540, R21 ;  /* 0x00006540180c7816 */ /* 0x010fc80000000015 */
[----:B------:R-:W-:Y:S02]  /*0120*/  SHF.R.U32.HI R5, RZ, 0x1f, R4 ;  /* 0x0000001fff057819 */ /* 0x000fe40000011604 */
[----:B------:R-:W-:Y:S02]  /*0130*/  LOP3.LUT R13, R12, 0x80, RZ, 0xfc, !PT ;  /* 0x000000800c0d7812 */ /* 0x000fe400078efcff */
[----:B------:R-:W-:Y:S02]  /*0140*/  LEA.HI.SX32 R5, R4, R5, 0x1b ;  /* 0x0000000504057211 */ /* 0x000fe400078fdaff */
[C---:B------:R-:W-:Y:S02]  /*0150*/  LOP3.LUT R4, R12.reuse, 0x40, RZ, 0xfc, !PT ;  /* 0x000000400c047812 */ /* 0x040fe400078efcff */
[----:B------:R-:W-:Y:S01]  /*0160*/  ISETP.LT.AND P1, PT, R12, 0xc4, !P0 ;  /* 0x000000c40c00780c */ /* 0x000fe20004721270 */
[----:B------:R-:W-:Y:S01]  /*0170*/  IMAD R2, R5, -0xc0, R2 ;  /* 0xffffff4005027824 */ /* 0x000fe200078e0202 */
[----:B------:R-:W-:-:S02]  /*0180*/  ISETP.LT.AND P2, PT, R4, 0xc4, !P0 ;  /* 0x000000c40400780c */ /* 0x000fc40004741270 */
[----:B------:R-:W-:Y:S01]  /*0190*/  ISETP.LT.AND P3, PT, R13, 0xc4, !P0 ;  /* 0x000000c40d00780c */ /* 0x000fe20004761270 */
[----:B------:R-:W-:Y:S01]  /*01a0*/  IMAD R23, R5, 0x9300, R2 ;  /* 0x0000930005177824 */ /* 0x000fe200078e0202 */
[----:B------:R-:W-:Y:S02]  /*01b0*/  SHF.R.U32.HI R20, RZ, 0x6, R14 ;  /* 0x00000006ff147819 */ /* 0x000fe4000001160e */
[----:B------:R-:W-:Y:S01]  /*01c0*/  CS2R R4, SRZ ;  /* 0x0000000000047805 */ /* 0x000fe2000001ff00 */
[C---:B------:R-:W-:Y:S01]  /*01d0*/  IMAD R23, R12.reuse, 0xc0, R23 ;  /* 0x000000c00c177824 */ /* 0x040fe200078e0217 */
[----:B------:R-:W-:-:S03]  /*01e0*/  LOP3.LUT R12, R12, 0xc0, RZ, 0xfc, !PT ;  /* 0x000000c00c0c7812 */ /* 0x000fc600078efcff */
[C---:B------:R-:W-:Y:S01]  /*01f0*/  VIADD R19, R23.reuse, 0x3000 ;  /* 0x0000300017137836 */ /* 0x040fe20000000000 */
[----:B------:R-:W-:Y:S01]  /*0200*/  ISETP.LT.AND P4, PT, R12, 0xc4, !P0 ;  /* 0x000000c40c00780c */ /* 0x000fe20004781270 */
[C---:B------:R-:W-:Y:S01]  /*0210*/  VIADD R25, R23.reuse, 0x6000 ;  /* 0x0000600017197836 */ /* 0x040fe20000000000 */
[----:B------:R-:W-:Y:S01]  /*0220*/  CS2R R12, SRZ ;  /* 0x00000000000c7805 */ /* 0x000fe2000001ff00 */
[C-C-:B--2---:R-:W-:Y:S01]  /*0230*/  IMAD.WIDE R16, R23.reuse, 0x4, R30.reuse ;  /* 0x0000000417107825 */ /* 0x144fe200078e021e */
[----:B------:R-:W-:Y:S02]  /*0240*/  CS2R R14, SRZ ;  /* 0x00000000000e7805 */ /* 0x000fe4000001ff00 */
[----:B------:R-:W-:Y:S01]  /*0250*/  SGXT.U32 R20, R20, 0x2 ;  /* 0x000000021414781a */ /* 0x000fe20000000000 */
[----:B------:R-:W-:Y:S01]  /*0260*/  VIADD R27, R23, 0x9000 ;  /* 0x00009000171b7836 */ /* 0x000fe20000000000 */
[----:B------:R-:W-:Y:S01]  /*0270*/  LOP3.LUT R0, R0, 0xfc, RZ, 0xc0, !PT ;  /* 0x000000fc00007812 */ /* 0x000fe200078ec0ff */
[--C-:B------:R-:W-:Y:S01]  /*0280*/  IMAD.WIDE R18, R19, 0x4, R30.reuse ;  /* 0x0000000413127825 */ /* 0x100fe200078e021e */
[----:B------:R1:W2:Y:S03]  /*0290*/  @P1 LDG.E.EL.128 R4, desc[UR6][R16.64] ;  /* 0x0000000610041981 */ /* 0x0002a6000c2e1d00 */
[----:B------:R-:W-:Y:S01]  /*02a0*/  IMAD.WIDE R22, R25, 0x4, R30 ;  /* 0x0000000419167825 */ /* 0x000fe200078e021e */
[----:B------:R3:W4:Y:S01]  /*02b0*/  @P2 LDG.E.EL.128 R8, desc[UR6][R18.64] ;  /* 0x0000000612082981 */ /* 0x000722000c2e1d00 */
[----:B------:R-:W-:-:S02]  /*02c0*/  LOP3.LUT R3, R20, R3, RZ, 0xfc, !PT ;  /* 0x0000000314037212 */ /* 0x000fc400078efcff */
[----:B------:R-:W-:Y:S01]  /*02d0*/  PRMT R0, R0, 0x6540, R21 ;  /* 0x0000654000007816 */ /* 0x000fe20000000015 */
[----:B------:R5:W2:Y:S01]  /*02e0*/  @P3 LDG.E.EL.128 R12, desc[UR6][R22.64] ;  /* 0x00000006160c3981 */ /* 0x000aa2000c2e1d00 */
[----:B------:R-:W-:Y:S02]  /*02f0*/  CS2R R20, SRZ ;  /* 0x0000000000147805 */ /* 0x000fe4000001ff00 */
[----:B-1----:R-:W-:Y:S01]  /*0300*/  CS2R R16, SRZ ;  /* 0x0000000000107805 */ /* 0x002fe2000001ff00 */
[----:B------:R-:W-:Y:S02]  /*0310*/  IMAD.WIDE R30, R27, 0x4, R30 ;  /* 0x000000041b1e7825 */ /* 0x000fe400078e021e */
[----:B------:R-:W1:Y:S01]  /*0320*/  LDC.64 R26, c[0x0][0x220] ;  /* 0x00008800ff1a7b82 */ /* 0x000e620000000a00 */
[----:B---3--:R-:W-:Y:S01]  /*0330*/  CS2R R18, SRZ ;  /* 0x0000000000127805 */ /* 0x008fe2000001ff00 */
[----:B-----5:R-:W-:Y:S01]  /*0340*/  IMAD.WIDE R28, R2, 0x4, R28 ;  /* 0x00000004021c7825 */ /* 0x020fe200078e021c */
[----:B0-----:R-:W-:-:S04]  /*0350*/  CS2R R22, SRZ ;  /* 0x0000000000167805 */ /* 0x001fc8000001ff00 */
[----:B------:R-:W3:Y:S04]  /*0360*/  @P4 LDG.E.EL.128 R16, desc[UR6][R30.64] ;  /* 0x000000061e104981 */ /* 0x000ee8000c2e1d00 */
[----:B------:R-:W2:Y:S01]  /*0370*/  @!P0 LDG.E.EL.128 R20, desc[UR6][R28.64] ;  /* 0x000000061c148981 */ /* 0x000ea2000c2e1d00 */
[----:B-1----:R-:W-:-:S04]  /*0380*/  IMAD.WIDE R26, R2, 0x4, R26 ;  /* 0x00000004021a7825 */ /* 0x002fc800078e021a */
[C---:B--2---:R-:W-:Y:S01]  /*0390*/  FADD R4, -R20.reuse, R4 ;  /* 0x0000000414047221 */ /* 0x044fe20000000100 */
[C---:B----4-:R-:W-:Y:S01]  /*03a0*/  FADD R25, -R20.reuse, R8 ;  /* 0x0000000814197221 */ /* 0x050fe20000000100 */
[C---:B------:R-:W-:Y:S01]  /*03b0*/  FADD R12, -R20.reuse, R12 ;  /* 0x0000000c140c7221 */ /* 0x040fe20000000100 */
[----:B---3--:R-:W-:Y:S01]  /*03c0*/  FADD R16, -R20, R16 ;  /* 0x0000001014107221 */ /* 0x008fe20000000100 */
[C---:B------:R-:W-:Y:S01]  /*03d0*/  FADD R5, -R21.reuse, R5 ;  /* 0x0000000515057221 */ /* 0x040fe20000000100 */
[C---:B------:R-:W-:Y:S01]  /*03e0*/  FADD R20, -R21.reuse, R9 ;  /* 0x0000000915147221 */ /* 0x040fe20000000100 */
[C---:B------:R-:W-:Y:S01]  /*03f0*/  FADD R13, -R21.reuse, R13 ;  /* 0x0000000d150d7221 */ /* 0x040fe20000000100 */
[----:B------:R-:W-:Y:S01]  /*0400*/  FADD R17, -R21, R17 ;  /* 0x0000001115117221 */ /* 0x000fe20000000100 */
[C---:B------:R-:W-:Y:S01]  /*0410*/  FADD R6, -R22.reuse, R6 ;  /* 0x0000000616067221 */ /* 0x040fe20000000100 */
[C---:B------:R-:W-:Y:S01]  /*0420*/  FADD R21, -R22.reuse, R10 ;  /* 0x0000000a16157221 */ /* 0x040fe20000000100 */
[C---:B------:R-:W-:Y:S01]  /*0430*/  FADD R14, -R22.reuse, R14 ;  /* 0x0000000e160e7221 */ /* 0x040fe20000000100 */
[----:B------:R-:W-:Y:S01]  /*0440*/  FADD R18, -R22, R18 ;  /* 0x0000001216127221 */ /* 0x000fe20000000100 */
[----:B------:R-:W-:Y:S01]  /*0450*/  FADD R22, -R23, R11 ;  /* 0x0000000b17167221 */ /* 0x000fe20000000100 */
[----:B------:R-:W-:-:S02]  /*0460*/  CS2R R8, SRZ ;  /* 0x0000000000087805 */ /* 0x000fc4000001ff00 */
[----:B------:R-:W-:-:S06]  /*0470*/  CS2R R10, SRZ ;  /* 0x00000000000a7805 */ /* 0x000fcc000001ff00 */
[----:B------:R-:W2:Y:S01]  /*0480*/  @!P0 LDG.E.EL.128 R8, desc[UR6][R26.64] ;  /* 0x000000061a088981 */ /* 0x000ea2000c2e1d00 */
[C---:B------:R-:W-:Y:S01]  /*0490*/  FADD R7, -R23.reuse, R7 ;  /* 0x0000000717077221 */ /* 0x040fe20000000100 */
[C---:B------:R-:W-:Y:S01]  /*04a0*/  FADD R29, -R23.reuse, R15 ;  /* 0x0000000f171d7221 */ /* 0x040fe20000000100 */
[----:B------:R-:W-:Y:S01]  /*04b0*/  FADD R19, -R23, R19 ;  /* 0x0000001317137221 */ /* 0x000fe20000000100 */
[----:B--2---:R-:W-:Y:S01]  /*04c0*/  FADD R8, R8, 0.0010000000474974513054 ;  /* 0x3a83126f08087421 */ /* 0x004fe20000000000 */
[----:B------:R-:W-:-:S03]  /*04d0*/  FADD R23, R9, 0.0010000000474974513054 ;  /* 0x3a83126f09177421 */ /* 0x000fc60000000000 */
[----:B------:R-:W0:Y:S01]  /*04e0*/  MUFU.SQRT R15, R8 ;  /* 0x00000008000f7308 */ /* 0x000e220000002000 */
[----:B------:R-:W-:-:S07]  /*04f0*/  FADD R11, R11, 0.0010000000474974513054 ;  /* 0x3a83126f0b0b7421 */ /* 0x000fce0000000000 */
[----:B------:R-:W1:Y:S01]  /*0500*/  MUFU.SQRT R23, R23 ;  /* 0x0000001700177308 */ /* 0x000e620000002000 */
[----:B------:R-:W-:Y:S01]  /*0510*/  FADD R10, R10, 0.0010000000474974513054 ;  /* 0x3a83126f0a0a7421 */ /* 0x000fe20000000000 */
[----:B0-----:R-:W-:-:S06]  /*0520*/  FSETP.GT.AND P6, PT, R15, 8.50705917302346158658e+37, PT ;  /* 0x7e8000000f00780b */ /* 0x001fcc0003fc4000 */
[----:B------:R-:W0:Y:S01]  /*0530*/  MUFU.SQRT R11, R11 ;  /* 0x0000000b000b7308 */ /* 0x000e220000002000 */
[----:B------:R-:W-:Y:S01]  /*0540*/  FSETP.GEU.AND P1, PT, R15, 1.175494350822287508e-38, PT ;  /* 0x008000000f00780b */ /* 0x000fe20003f2e000 */
[----:B------:R-:W-:-:S06]  /*0550*/  IMAD.MOV.U32 R8, RZ, RZ, 0x3e800000 ;  /* 0x3e800000ff087424 */ /* 0x000fcc00078e00ff */
[----:B------:R-:W2:Y:S01]  /*0560*/  MUFU.SQRT R9, R10 ;  /* 0x0000000a00097308 */ /* 0x000ea20000002000 */
[C---:B-1----:R-:W-:Y:S02]  /*0570*/  FSETP.GT.AND P2, PT, R23.reuse, 8.50705917302346158658e+37, PT ;  /* 0x7e8000001700780b */ /* 0x042fe40003f44000 */
[----:B------:R-:W-:Y:S01]  /*0580*/  FSETP.GEU.AND P3, PT, R23, 1.175494350822287508e-38, PT ;  /* 0x008000001700780b */ /* 0x000fe20003f6e000 */
[----:B------:R-:W-:Y:S01]  /*0590*/  @P6 FMUL R15, R15, 0.25 ;  /* 0x3e8000000f0f6820 */ /* 0x000fe20000400000 */
[----:B------:R-:W-:Y:S02]  /*05a0*/  FSEL R27, R8, 1, P6 ;  /* 0x3f800000081b7808 */ /* 0x000fe40003000000 */
[----:B0-----:R-:W-:Y:S01]  /*05b0*/  FSETP.GT.AND P6, PT, R11, 8.50705917302346158658e+37, PT ;  /* 0x7e8000000b00780b */ /* 0x001fe20003fc4000 */
[----:B------:R-:W-:Y:S02]  /*05c0*/  @!P1 FMUL R15, R15, 16777216 ;  /* 0x4b8000000f0f9820 */ /* 0x000fe40000400000 */
[----:B------:R-:W-:Y:S01]  /*05d0*/  @!P1 FMUL R27, R27, 16777216 ;  /* 0x4b8000001b1b9820 */ /* 0x000fe20000400000 */
[----:B------:R-:W-:-:S03]  /*05e0*/  FSETP.GEU.AND P1, PT, R11, 1.175494350822287508e-38, PT ;  /* 0x008000000b00780b */ /* 0x000fc60003f2e000 */
[----:B------:R-:W-:Y:S01]  /*05f0*/  @P2 FMUL R23, R23, 0.25 ;  /* 0x3e80000017172820 */ /* 0x000fe20000400000 */
[C---:B--2---:R-:W-:Y:S01]  /*0600*/  FSETP.GT.AND P4, PT, R9.reuse, 8.50705917302346158658e+37, PT ;  /* 0x7e8000000900780b */ /* 0x044fe20003f84000 */
[----:B------:R-:W0:Y:S01]  /*0610*/  MUFU.RCP R28, R15 ;  /* 0x0000000f001c7308 */ /* 0x000e220000001000 */
[----:B------:R-:W-:Y:S01]  /*0620*/  FSETP.GEU.AND P5, PT, R9, 1.175494350822287508e-38, PT ;  /* 0x008000000900780b */ /* 0x000fe20003fae000 */
[----:B------:R-:W-:Y:S02]  /*0630*/  @!P3 FMUL R23, R23, 16777216 ;  /* 0x4b8000001717b820 */ /* 0x000fe40000400000 */
[----:B------:R-:W-:-:S04]  /*0640*/  @P6 FMUL R11, R11, 0.25 ;  /* 0x3e8000000b0b6820 */ /* 0x000fc80000400000 */
[----:B------:R-:W1:Y:S01]  /*0650*/  MUFU.RCP R23, R23 ;  /* 0x0000001700177308 */ /* 0x000e620000001000 */
[----:B------:R-:W-:-:S03]  /*0660*/  @!P1 FMUL R11, R11, 16777216 ;  /* 0x4b8000000b0b9820 */ /* 0x000fc60000400000 */
[----:B------:R-:W-:Y:S01]  /*0670*/  @P4 FMUL R9, R9, 0.25 ;  /* 0x3e80000009094820 */ /* 0x000fe20000400000 */
[----:B------:R-:W-:-:S03]  /*0680*/  FSEL R10, R8, 1, P2 ;  /* 0x3f800000080a7808 */ /* 0x000fc60001000000 */
[----:B------:R-:W-:Y:S01]  /*0690*/  @!P5 FMUL R9, R9, 16777216 ;  /* 0x4b8000000909d820 */ /* 0x000fe20000400000 */
[----:B0-----:R-:W-:Y:S01]  /*06a0*/  FMUL R28, R28, R27 ;  /* 0x0000001b1c1c7220 */ /* 0x001fe20000400000 */
[----:B------:R-:W-:Y:S01]  /*06b0*/  @!P3 FMUL R10, R10, 16777216 ;  /* 0x4b8000000a0ab820 */ /* 0x000fe20000400000 */
[----:B------:R-:W0:Y:S01]  /*06c0*/  LDC.64 R26, c[0x0][0x228] ;  /* 0x00008a00ff1a7b82 */ /* 0x000e220000000a00 */
[----:B------:R-:W2:Y:S02]  /*06d0*/  MUFU.RCP R11, R11 ;  /* 0x0000000b000b7308 */ /* 0x000ea40000001000 */
[----:B-1----:R-:W-:Y:S01]  /*06e0*/  FMUL R15, R23, R10 ;  /* 0x0000000a170f7220 */ /* 0x002fe20000400000 */
[----:B------:R-:W-:-:S05]  /*06f0*/  FSEL R10, R8, 1, P4 ;  /* 0x3f800000080a7808 */ /* 0x000fca0002000000 */
[----:B------:R-:W1:Y:S01]  /*0700*/  MUFU.RCP R9, R9 ;  /* 0x0000000900097308 */ /* 0x000e620000001000 */
[----:B------:R-:W-:Y:S01]  /*0710*/  FSEL R8, R8, 1, P6 ;  /* 0x3f80000008087808 */ /* 0x000fe20003000000 */
[----:B------:R-:W-:-:S04]  /*0720*/  @!P5 FMUL R10, R10, 16777216 ;  /* 0x4b8000000a0ad820 */ /* 0x000fc80000400000 */
[----:B------:R-:W-:-:S04]  /*0730*/  @!P1 FMUL R8, R8, 16777216 ;  /* 0x4b80000008089820 */ /* 0x000fc80000400000 */
[----:B--2---:R-:W-:Y:S01]  /*0740*/  FMUL R30, R11, R8 ;  /* 0x000000080b1e7220 */ /* 0x004fe20000400000 */
[C---:B------:R-:W-:Y:S01]  /*0750*/  FMUL R16, R28.reuse, R16 ;  /* 0x000000101c107220 */ /* 0x040fe20000400000 */
[----:B------:R-:W-:Y:S01]  /*0760*/  FMUL R25, R28, R25 ;  /* 0x000000191c197220 */ /* 0x000fe20000400000 */
[----:B-1----:R-:W-:Y:S01]  /*0770*/  FMUL R23, R9, R10 ;  /* 0x0000000a09177220 */ /* 0x002fe20000400000 */
[C---:B------:R-:W-:Y:S01]  /*0780*/  FMUL R9, R30.reuse, R19 ;  /* 0x000000131e097220 */ /* 0x040fe20000400000 */
[C---:B------:R-:W-:Y:S01]  /*0790*/  FMUL R10, R30.reuse, R29 ;  /* 0x0000001d1e0a7220 */ /* 0x040fe20000400000 */
[C---:B------:R-:W-:Y:S01]  /*07a0*/  FMUL R8, R30.reuse, R22 ;  /* 0x000000161e087220 */ /* 0x040fe20000400000 */
[----:B------:R-:W-:Y:S01]  /*07b0*/  FMUL R11, R30, R7 ;  /* 0x000000071e0b7220 */ /* 0x000fe20000400000 */
[C---:B------:R-:W-:Y:S01]  /*07c0*/  FMUL R30, R28.reuse, R12 ;  /* 0x0000000c1c1e7220 */ /* 0x040fe20000400000 */
[----:B------:R-:W-:Y:S01]  /*07d0*/  FMUL R22, R23, R6 ;  /* 0x0000000617167220 */ /* 0x000fe20000400000 */
[----:B------:R-:W-:Y:S01]  /*07e0*/  FMUL R29, R15, R5 ;  /* 0x000000050f1d7220 */ /* 0x000fe20000400000 */
[----:B------:R-:W-:Y:S01]  /*07f0*/  FMUL R28, R28, R4 ;  /* 0x000000041c1c7220 */ /* 0x000fe20000400000 */
[----:B------:R-:W-:-:S02]  /*0800*/  CS2R R4, SRZ ;  /* 0x0000000000047805 */ /* 0x000fc4000001ff00 */
[----:B------:R-:W-:Y:S01]  /*0810*/  CS2R R6, SRZ ;  /* 0x0000000000067805 */ /* 0x000fe2000001ff00 */
[----:B0-----:R-:W-:-:S05]  /*0820*/  IMAD.WIDE R26, R2, 0x4, R26 ;  /* 0x00000004021a7825 */ /* 0x001fca00078e021a */
[----:B------:R0:W2:Y:S02]  /*0830*/  @!P0 LDG.E.EL.128 R4, desc[UR6][R26.64] ;  /* 0x000000061a048981 */ /* 0x0000a4000c2e1d00 */
[----:B0-----:R-:W0:Y:S01]  /*0840*/  LDC.64 R26, c[0x0][0x230] ;  /* 0x00008c00ff1a7b82 */ /* 0x001e220000000a00 */
[C---:B------:R-:W-:Y:S01]  /*0850*/  FMUL R18, R23.reuse, R18 ;  /* 0x0000001217127220 */ /* 0x040fe20000400000 */
[C---:B------:R-:W-:Y:S01]  /*0860*/  FMUL R19, R23.reuse, R14 ;  /* 0x0000000e17137220 */ /* 0x040fe20000400000 */
[----:B------:R-:W-:Y:S01]  /*0870*/  FMUL R21, R23, R21 ;  /* 0x0000001517157220 */ /* 0x000fe20000400000 */
[C---:B------:R-:W-:Y:S01]  /*0880*/  FMUL R17, R15.reuse, R17 ;  /* 0x000000110f117220 */ /* 0x040fe20000400000 */
[C---:B------:R-:W-:Y:S01]  /*0890*/  FMUL R23, R15.reuse, R13 ;  /* 0x0000000d0f177220 */ /* 0x040fe20000400000 */
[----:B------:R-:W-:Y:S01]  /*08a0*/  FMUL R20, R15, R20 ;  /* 0x000000140f147220 */ /* 0x000fe20000400000 */
[----:B------:R-:W-:Y:S02]  /*08b0*/  CS2R R12, SRZ ;  /* 0x00000000000c7805 */ /* 0x000fe4000001ff00 */
[----:B------:R-:W-:Y:S01]  /*08c0*/  CS2R R14, SRZ ;  /* 0x00000000000e7805 */ /* 0x000fe2000001ff00 */
[----:B0-----:R-:W-:-:S05]  /*08d0*/  IMAD.WIDE R26, R2, 0x4, R26 ;  /* 0x00000004021a7825 */ /* 0x001fca00078e021a */
[----:B------:R-:W2:Y:S01]  /*08e0*/  @!P0 LDG.E.EL.128 R12, desc[UR6][R26.64] ;  /* 0x000000061a0c8981 */ /* 0x000ea2000c2e1d00 */
[----:B------:R-:W0:Y:S01]  /*08f0*/  S2R R2, SR_TID.X ;  /* 0x0000000000027919 */ /* 0x000e220000002100 */
[----:B------:R-:W1:Y:S01]  /*0900*/  S2UR UR5, SR_CgaCtaId ;  /* 0x00000000000579c3 */ /* 0x000e620000008800 */
[----:B------:R-:W-:Y:S02]  /*0910*/  UMOV UR4, 0x400 ;  /* 0x0000040000047882 */ /* 0x000fe40000000000 */
[----:B-1----:R-:W-:Y:S01]  /*0920*/  UPRMT UR4, UR5, 0x654, UR4 ;  /* 0x0000065405047896 */ /* 0x002fe20008000004 */
[-CC-:B--2---:R-:W-:Y:S01]  /*0930*/  FFMA R29, R29, R5.reuse, R13.reuse ;  /* 0x000000051d1d7223 */ /* 0x184fe2000000000d */
[-CC-:B------:R-:W-:Y:S01]  /*0940*/  FFMA R20, R20, R5.reuse, R13.reuse ;  /* 0x0000000514147223 */ /* 0x180fe2000000000d */
[-CC-:B------:R-:W-:Y:S01]  /*0950*/  FFMA R23, R23, R5.reuse, R13.reuse ;  /* 0x0000000517177223 */ /* 0x180fe2000000000d */
[----:B------:R-:W-:Y:S01]  /*0960*/  FFMA R17, R17, R5, R13 ;  /* 0x0000000511117223 */ /* 0x000fe2000000000d */
[----:B0-----:R-:W-:-:S02]  /*0970*/  IMAD.SHL.U32 R5, R2, 0x400, RZ ;  /* 0x0000040002057824 */ /* 0x001fc400078e00ff */
[-CC-:B------:R-:W-:Y:S01]  /*0980*/  FFMA R28, R28, R4.reuse, R12.reuse ;  /* 0x000000041c1c7223 */ /* 0x180fe2000000000c */
[-CC-:B------:R-:W-:Y:S02]  /*0990*/  FFMA R25, R25, R4.reuse, R12.reuse ;  /* 0x0000000419197223 */ /* 0x180fe4000000000c */
[----:B------:R-:W-:Y:S01]  /*09a0*/  LOP3.LUT R5, R5, 0xc00, RZ, 0xc0, !PT ;  /* 0x00000c0005057812 */ /* 0x000fe200078ec0ff */
[-CC-:B------:R-:W-:Y:S01]  /*09b0*/  FFMA R30, R30, R4.reuse, R12.reuse ;  /* 0x000000041e1e7223 */ /* 0x180fe2000000000c */
[----:B------:R-:W-:Y:S02]  /*09c0*/  FFMA R16, R16, R4, R12 ;  /* 0x0000000410107223 */ /* 0x000fe4000000000c */
[C---:B------:R-:W-:Y:S01]  /*09d0*/  LOP3.LUT R4, R5.reuse, 0x100, RZ, 0xfc, !PT ;  /* 0x0000010005047812 */ /* 0x040fe200078efcff */
[-CC-:B------:R-:W-:Y:S01]  /*09e0*/  FFMA R22, R22, R6.reuse, R14.reuse ;  /* 0x0000000616167223 */ /* 0x180fe2000000000e */
[----:B------:R-:W-:Y:S01]  /*09f0*/  LOP3.LUT R12, R5, 0x200, RZ, 0xfc, !PT ;  /* 0x00000200050c7812 */ /* 0x000fe200078efcff */
[-CC-:B------:R-:W-:Y:S01]  /*0a00*/  FFMA R21, R21, R6.reuse, R14.reuse ;  /* 0x0000000615157223 */ /* 0x180fe2000000000e */
[-CC-:B------:R-:W-:Y:S01]  /*0a10*/  FFMA R19, R19, R6.reuse, R14.reuse ;  /* 0x0000000613137223 */ /* 0x180fe2000000000e */
[----:B------:R-:W-:Y:S01]  /*0a20*/  FFMA R18, R18, R6, R14 ;  /* 0x0000000612127223 */ /* 0x000fe2000000000e */
[-CC-:B------:R-:W-:Y:S01]  /*0a30*/  FFMA R11, R11, R7.reuse, R15.reuse ;  /* 0x000000070b0b7223 */ /* 0x180fe2000000000f */
[-CC-:B------:R-:W-:Y:S01]  /*0a40*/  FFMA R8, R8, R7.reuse, R15.reuse ;  /* 0x0000000708087223 */ /* 0x180fe2000000000f */
[-CC-:B------:R-:W-:Y:S01]  /*0a50*/  FFMA R10, R10, R7.reuse, R15.reuse ;  /* 0x000000070a0a7223 */ /* 0x180fe2000000000f */
[----:B------:R-:W-:Y:S01]  /*0a60*/  FFMA R9, R9, R7, R15 ;  /* 0x0000000709097223 */ /* 0x000fe2000000000f */
[----:B------:R-:W-:-:S02]  /*0a70*/  LOP3.LUT R7, R5, R24, RZ, 0xfc, !PT ;  /* 0x0000001805077212 */ /* 0x000fc400078efcff */
[C---:B------:R-:W-:Y:S02]  /*0a80*/  LEA.HI R6, R5.reuse, UR4, RZ, 0x1a ;  /* 0x0000000405067c11 */ /* 0x040fe4000f8fd0ff */
[----:B------:R-:W-:Y:S02]  /*0a90*/  LOP3.LUT R5, R5, 0x300, RZ, 0xfc, !PT ;  /* 0x0000030005057812 */ /* 0x000fe400078efcff */
[----:B------:R-:W-:Y:S02]  /*0aa0*/  LEA.HI R4, R4, UR4, RZ, 0x1a ;  /* 0x0000000404047c11 */ /* 0x000fe4000f8fd0ff */
[----:B------:R-:W-:Y:S02]  /*0ab0*/  LEA.HI R12, R12, UR4, RZ, 0x1a ;  /* 0x000000040c0c7c11 */ /* 0x000fe4000f8fd0ff */
[----:B------:R-:W-:Y:S02]  /*0ac0*/  FSETP.GEU.AND P0, PT, R29, RZ, PT ;  /* 0x000000ff1d00720b */ /* 0x000fe40003f0e000 */
[----:B------:R-:W-:Y:S01]  /*0ad0*/  LEA.HI R14, R5, UR4, RZ, 0x1a ;  /* 0x00000004050e7c11 */ /* 0x000fe2000f8fd0ff */
[C---:B------:R-:W-:Y:S01]  /*0ae0*/  IMAD R5, R7.reuse, 0x4, R4 ;  /* 0x0000000407057824 */ /* 0x040fe200078e0204 */
[----:B------:R-:W-:Y:S01]  /*0af0*/  FSETP.GEU.AND P1, PT, R22, RZ, PT ;  /* 0x000000ff1600720b */ /* 0x000fe20003f2e000 */
[----:B------:R-:W-:Y:S01]  /*0b00*/  IMAD R4, R7, 0x4, R12 ;  /* 0x0000000407047824 */ /* 0x000fe200078e020c */
[----:B------:R-:W-:-:S02]  /*0b10*/  FSEL R12, R29, RZ, P0 ;  /* 0x000000ff1d0c7208 */ /* 0x000fc40000000000 */
[----:B------:R-:W-:Y:S01]  /*0b20*/  FSETP.GEU.AND P0, PT, R11, RZ, PT ;  /* 0x000000ff0b00720b */ /* 0x000fe20003f0e000 */
[C---:B------:R-:W-:Y:S01]  /*0b30*/  IMAD R6, R7.reuse, 0x4, R6 ;  /* 0x0000000407067824 */ /* 0x040fe200078e0206 */
[----:B------:R-:W-:Y:S01]  /*0b40*/  FSEL R15, R22, RZ, P1 ;  /* 0x000000ff160f7208 */ /* 0x000fe20000800000 */
[----:B------:R-:W-:Y:S01]  /*0b50*/  IMAD R7, R7, 0x4, R14 ;  /* 0x0000000407077824 */ /* 0x000fe200078e020e */
[----:B------:R-:W-:Y:S02]  /*0b60*/  FSETP.GEU.AND P1, PT, R25, RZ, PT ;  /* 0x000000ff1900720b */ /* 0x000fe40003f2e000 */
[----:B------:R-:W-:Y:S02]  /*0b70*/  FSEL R14, R11, RZ, P0 ;  /* 0x000000ff0b0e7208 */ /* 0x000fe40000000000 */
[----:B------:R-:W-:Y:S02]  /*0b80*/  FSETP.GEU.AND P0, PT, R21, RZ, PT ;  /* 0x000000ff1500720b */ /* 0x000fe40003f0e000 */
[----:B------:R-:W-:-:S02]  /*0b90*/  FSETP.GEU.AND P2, PT, R28, RZ, PT ;  /* 0x000000ff1c00720b */ /* 0x000fc40003f4e000 */
[----:B------:R-:W-:Y:S02]  /*0ba0*/  FSEL R25, R25, RZ, P1 ;  /* 0x000000ff19197208 */ /* 0x000fe40000800000 */
[----:B------:R-:W-:Y:S02]  /*0bb0*/  FSETP.GEU.AND P1, PT, R8, RZ, PT ;  /* 0x000000ff0800720b */ /* 0x000fe40003f2e000 */
[----:B------:R-:W-:Y:S02]  /*0bc0*/  FSEL R21, R21, RZ, P0 ;  /* 0x000000ff15157208 */ /* 0x000fe40000000000 */
[----:B------:R-:W-:Y:S02]  /*0bd0*/  FSETP.GEU.AND P0, PT, R30, RZ, PT ;  /* 0x000000ff1e00720b */ /* 0x000fe40003f0e000 */
[----:B------:R-:W-:Y:S02]  /*0be0*/  FSEL R13, R28, RZ, P2 ;  /* 0x000000ff1c0d7208 */ /* 0x000fe40001000000 */
[----:B------:R-:W-:-:S02]  /*0bf0*/  FSETP.GEU.AND P2, PT, R20, RZ, PT ;  /* 0x000000ff1400720b */ /* 0x000fc40003f4e000 */
[----:B------:R-:W-:Y:S02]  /*0c00*/  FSEL R8, R8, RZ, P1 ;  /* 0x000000ff08087208 */ /* 0x000fe40000800000 */
[----:B------:R-:W-:Y:S02]  /*0c10*/  FSETP.GEU.AND P1, PT, R23, RZ, PT ;  /* 0x000000ff1700720b */ /* 0x000fe40003f2e000 */
[----:B------:R-:W-:Y:S01]  /*0c20*/  FSEL R11, R30, RZ, P0 ;  /* 0x000000ff1e0b7208 */ /* 0x000fe20000000000 */
[----:B------:R-:W-:Y:S01]  /*0c30*/  STS [R6], R13 ;  /* 0x0000000d06007388 */ /* 0x000fe20000000800 */
[----:B------:R-:W-:Y:S02]  /*0c40*/  FSETP.GEU.AND P0, PT, R10, RZ, PT ;  /* 0x000000ff0a00720b */ /* 0x000fe40003f0e000 */
[----:B------:R-:W-:Y:S01]  /*0c50*/  FSEL R20, R20, RZ, P2 ;  /* 0x000000ff14147208 */ /* 0x000fe20001000000 */
[----:B------:R0:W-:Y:S01]  /*0c60*/  STS [R5+0x400], R12 ;  /* 0x0004000c05007388 */ /* 0x0001e20000000800 */
[----:B------:R-:W-:-:S03]  /*0c70*/  FSEL R10, R10, RZ, P0 ;  /* 0x000000ff0a0a7208 */ /* 0x000fc60000000000 */
[----:B------:R-:W-:Y:S01]  /*0c80*/  STS [R4+0x800], R15 ;  /* 0x0008000f04007388 */ /* 0x000fe20000000800 */
[----:B------:R-:W-:Y:S02]  /*0c90*/  FSETP.GEU.AND P2, PT, R19, RZ, PT ;  /* 0x000000ff1300720b */ /* 0x000fe40003f4e000 */
[----:B------:R-:W-:Y:S01]  /*0ca0*/  FSETP.GEU.AND P0, PT, R17, RZ, PT ;  /* 0x000000ff1100720b */ /* 0x000fe20003f0e000 */
[----:B------:R1:W-:Y:S01]  /*0cb0*/  STS [R7+0xc00], R14 ;  /* 0x000c000e07007388 */ /* 0x0003e20000000800 */
[----:B0-----:R-:W-:Y:S02]  /*0cc0*/  FSEL R12, R23, RZ, P1 ;  /* 0x000000ff170c7208 */ /* 0x001fe40000800000 */
[----:B------:R-:W-:Y:S01]  /*0cd0*/  FSETP.GEU.AND P1, PT, R16, RZ, PT ;  /* 0x000000ff1000720b */ /* 0x000fe20003f2e000 */
[----:B------:R-:W-:Y:S01]  /*0ce0*/  STS [R6+0x100], R25 ;  /* 0x0001001906007388 */ /* 0x000fe20000000800 */
[----:B------:R-:W-:-:S03]  /*0cf0*/  FSEL R19, R19, RZ, P2 ;  /* 0x000000ff13137208 */ /* 0x000fc60001000000 */
[----:B------:R-:W-:Y:S01]  /*0d00*/  STS [R5+0x500], R20 ;  /* 0x0005001405007388 */ /* 0x000fe20000000800 */
[----:B------:R-:W-:-:S03]  /*0d10*/  FSEL R13, R16, RZ, P1 ;  /* 0x000000ff100d7208 */ /* 0x000fc60000800000 */
[----:B------:R-:W-:Y:S01]  /*0d20*/  STS [R4+0x900], R21 ;  /* 0x0009001504007388 */ /* 0x000fe20000000800 */
[----:B------:R-:W-:-:S03]  /*0d30*/  FSETP.GEU.AND P1, PT, R18, RZ, PT ;  /* 0x000000ff1200720b */ /* 0x000fc60003f2e000 */
[----:B------:R0:W-:Y:S01]  /*0d40*/  STS [R7+0xd00], R8 ;  /* 0x000d000807007388 */ /* 0x0001e20000000800 */
[----:B-1----:R-:W-:-:S03]  /*0d50*/  IMAD.SHL.U32 R14, R2, 0x4, RZ ;  /* 0x00000004020e7824 */ /* 0x002fc600078e00ff */
[----:B------:R1:W-:Y:S01]  /*0d60*/  STS [R6+0x200], R11 ;  /* 0x0002000b06007388 */ /* 0x0003e20000000800 */
[----:B0-----:R-:W-:Y:S02]  /*0d70*/  FSEL R8, R17, RZ, P0 ;  /* 0x000000ff11087208 */ /* 0x001fe40000000000 */
[----:B------:R-:W-:Y:S01]  /*0d80*/  FSETP.GEU.AND P0, PT, R9, RZ, PT ;  /* 0x000000ff0900720b */ /* 0x000fe20003f0e000 */
[----:B------:R0:W-:Y:S01]  /*0d90*/  STS [R5+0x600], R12 ;  /* 0x0006000c05007388 */ /* 0x0001e20000000800 */
[----:B-1----:R-:W-:-:S03]  /*0da0*/  FSEL R11, R18, RZ, P1 ;  /* 0x000000ff120b7208 */ /* 0x002fc60000800000 */
[----:B------:R-:W-:Y:S04]  /*0db0*/  STS [R4+0xa00], R19 ;  /* 0x000a001304007388 */ /* 0x000fe80000000800 */
[----:B------:R1:W-:Y:S01]  /*0dc0*/  STS [R7+0xe00], R10 ;  /* 0x000e000a07007388 */ /* 0x0003e20000000800 */
[----:B0-----:R-:W-:-:S03]  /*0dd0*/  FSEL R12, R9, RZ, P0 ;  /* 0x000000ff090c7208 */ /* 0x001fc60000000000 */
[----:B------:R0:W-:Y:S01]  /*0de0*/  STS [R6+0x300], R13 ;  /* 0x0003000d06007388 */ /* 0x0001e20000000800 */
[----:B------:R-:W-:-:S03]  /*0df0*/  LOP3.LUT R2, R14, 0x3fc, RZ, 0xc0, !PT ;  /* 0x000003fc0e027812 */ /* 0x000fc600078ec0ff */
[----:B------:R2:W-:Y:S04]  /*0e00*/  STS [R5+0x700], R8 ;  /* 0x0007000805007388 */ /* 0x0005e80000000800 */
[----:B------:R3:W-:Y:S04]  /*0e10*/  STS [R4+0xb00], R11 ;  /* 0x000b000b04007388 */ /* 0x0007e80000000800 */
[----:B------:R-:W-:Y:S01]  /*0e20*/  STS [R7+0xf00], R12 ;  /* 0x000f000c07007388 */ /* 0x000fe20000000800 */
[C---:B-1----:R-:W-:Y:S02]  /*0e30*/  LOP3.LUT R10, R2.reuse, 0x400, RZ, 0xfc, !PT ;  /* 0x00000400020a7812 */ /* 0x042fe400078efcff */
[----:B0-----:R-:W-:-:S02]  /*0e40*/  LOP3.LUT R13, R2, 0x800, RZ, 0xfc, !PT ;  /* 0x00000800020d7812 */ /* 0x001fc400078efcff */
[----:B------:R-:W-:Y:S02]  /*0e50*/  SHF.R.U32.HI R15, RZ, 0x8, R14 ;  /* 0x00000008ff0f7819 */ /* 0x000fe4000001160e */
[----:B------:R-:W-:Y:S02]  /*0e60*/  SHF.R.U32.HI R10, RZ, 0x6, R10 ;  /* 0x00000006ff0a7819 */ /* 0x000fe4000001160a */
[----:B------:R-:W-:Y:S02]  /*0e70*/  SHF.R.U32.HI R13, RZ, 0x6, R13 ;  /* 0x00000006ff0d7819 */ /* 0x000fe4000001160d */
[----:B------:R-:W-:Y:S02]  /*0e80*/  SGXT.U32 R9, R15, 0x2 ;  /* 0x000000020f09781a */ /* 0x000fe40000000000 */
[----:B------:R-:W-:Y:S02]  /*0e90*/  LOP3.LUT R10, R10, 0x1c, RZ, 0xc0, !PT ;  /* 0x0000001c0a0a7812 */ /* 0x000fe400078ec0ff */
[----:B------:R-:W-:-:S02]  /*0ea0*/  LOP3.LUT R13, R13, 0x2c, RZ, 0xc0, !PT ;  /* 0x0000002c0d0d7812 */ /* 0x000fc400078ec0ff */
[----:B------:R-:W-:Y:S02]  /*0eb0*/  LOP3.LUT R6, R9, 0x3fc, R14, 0xf8, !PT ;  /* 0x000003fc09067812 */ /* 0x000fe400078ef80e */
[----:B------:R-:W-:Y:S01]  /*0ec0*/  LEA R9, R9, UR4, 0x2 ;  /* 0x0000000409097c11 */ /* 0x000fe2000f8e10ff */
[----:B--2---:R-:W-:Y:S01]  /*0ed0*/  VIADD R5, R10, UR4 ;  /* 0x000000040a057c36 */ /* 0x004fe20008000000 */
[----:B---3--:R-:W-:Y:S01]  /*0ee0*/  LEA R4, R6, UR4, 0x2 ;  /* 0x0000000406047c11 */ /* 0x008fe2000f8e10ff */
[----:B------:R-:W-:Y:S01]  /*0ef0*/  BAR.SYNC.DEFER_BLOCKING 0x0 ;  /* 0x0000000000007b1d */ /* 0x000fe20000010000 */
[----:B------:R-:W-:Y:S02]  /*0f00*/  VIADD R13, R13, UR4 ;  /* 0x000000040d0d7c36 */ /* 0x000fe40008000000 */
[C---:B------:R-:W-:Y:S02]  /*0f10*/  IMAD R20, R2.reuse, 0x4, R9 ;  /* 0x0000000402147824 */ /* 0x040fe400078e0209 */
[----:B------:R-:W-:-:S02]  /*0f20*/  IMAD R21, R2, 0x4, R5 ;  /* 0x0000000402157824 */ /* 0x000fc400078e0205 */
[----:B------:R-:W-:Y:S02]  /*0f30*/  IMAD R26, R2, 0x4, R13 ;  /* 0x00000004021a7824 */ /* 0x000fe400078e020d */
[C---:B------:R-:W-:Y:S01]  /*0f40*/  IMAD.HI R16, R3.reuse, 0x2aaaaaab, RZ ;  /* 0x2aaaaaab03107827 */ /* 0x040fe200078e02ff */
[C---:B------:R-:W-:Y:S02]  /*0f50*/  LOP3.LUT R19, R3.reuse, 0x8, RZ, 0xfc, !PT ;  /* 0x0000000803137812 */ /* 0x040fe400078efcff */
[----:B------:R-:W-:Y:S02]  /*0f60*/  LOP3.LUT R18, R3, 0x4, RZ, 0xfc, !PT ;  /* 0x0000000403127812 */ /* 0x000fe400078efcff */
[----:B------:R-:W-:Y:S01]  /*0f70*/  SHF.R.U32.HI R17, RZ, 0x1f, R16 ;  /* 0x0000001fff117819 */ /* 0x000fe20000011610 */
[----:B------:R-:W-:Y:S04]  /*0f80*/  LDS R4, [R4] ;  /* 0x0000000004047984 */ /* 0x000fe80000000800 */
[----:B------:R-:W-:Y:S04]  /*0f90*/  LDS R5, [R20+0x4] ;  /* 0x0000040014057984 */ /* 0x000fe80000000800 */
[----:B------:R-:W-:Y:S04]  /*0fa0*/  LDS R6, [R20+0x8] ;  /* 0x0000080014067984 */ /* 0x000fe80000000800 */
[----:B------:R0:W1:Y:S04]  /*0fb0*/  LDS R7, [R20+0xc] ;  /* 0x00000c0014077984 */ /* 0x0000680000000800 */
[----:B------:R-:W-:Y:S04]  /*0fc0*/  LDS R8, [R21+0x1000] ;  /* 0x0010000015087984 */ /* 0x000fe80000000800 */
[----:B------:R-:W-:Y:S04]  /*0fd0*/  LDS R9, [R21+0x1004] ;  /* 0x0010040015097984 */ /* 0x000fe80000000800 */
[----:B------:R-:W-:Y:S04]  /*0fe0*/  LDS R10, [R21+0x1008] ;  /* 0x00100800150a7984 */ /* 0x000fe80000000800 */
[----:B------:R2:W3:Y:S04]  /*0ff0*/  LDS R11, [R21+0x100c] ;  /* 0x00100c00150b7984 */ /* 0x0004e80000000800 */
[----:B------:R-:W-:Y:S04]  /*1000*/  LDS R12, [R26+0x2000] ;  /* 0x002000001a0c7984 */ /* 0x000fe80000000800 */
[----:B------:R-:W-:Y:S04]  /*1010*/  LDS R13, [R26+0x2004] ;  /* 0x002004001a0d7984 */ /* 0x000fe80000000800 */
[----:B------:R-:W-:Y:S04]  /*1020*/  LDS R14, [R26+0x2008] ;  /* 0x002008001a0e7984 */ /* 0x000fe80000000800 */
[----:B------:R-:W4:Y:S01]  /*1030*/  LDS R15, [R26+0x200c] ;  /* 0x00200c001a0f7984 */ /* 0x000f220000000800 */
[----:B0-----:R-:W-:Y:S01]  /*1040*/  IMAD.HI R20, R19, 0x2aaaaaab, RZ ;  /* 0x2aaaaaab13147827 */ /* 0x001fe200078e02ff */
[----:B------:R-:W-:-:S02]  /*1050*/  LEA.HI.SX32 R24, R16, R17, 0x1b ;  /* 0x0000001110187211 */ /* 0x000fc400078fdaff */
[----:B------:R-:W0:Y:S01]  /*1060*/  LDC.64 R16, c[0x0][0x238] ;  /* 0x00008e00ff107b82 */ /* 0x000e220000000a00 */
[----:B------:R-:W-:Y:S01]  /*1070*/  IMAD.HI R22, R18, 0x2aaaaaab, RZ ;  /* 0x2aaaaaab12167827 */ /* 0x000fe200078e02ff */
[----:B--2---:R-:W-:-:S03]  /*1080*/  SHF.R.U32.HI R21, RZ, 0x1f, R20 ;  /* 0x0000001fff157819 */ /* 0x004fc60000011614 */
[----:B------:R-:W-:Y:S01]  /*1090*/  IMAD R25, R24, -0xc0, R3 ;  /* 0xffffff4018197824 */ /* 0x000fe200078e0203 */
[----:B------:R-:W-:Y:S02]  /*10a0*/  SHF.R.U32.HI R23, RZ, 0x1f, R22 ;  /* 0x0000001fff177819 */ /* 0x000fe40000011616 */
[----:B------:R-:W-:Y:S01]  /*10b0*/  LEA.HI.SX32 R20, R20, R21, 0x1b ;  /* 0x0000001514147211 */ /* 0x000fe200078fdaff */
[----:B------:R-:W-:Y:S01]  /*10c0*/  IMAD R25, R25, 0xc4, R0 ;  /* 0x000000c419197824 */ /* 0x000fe200078e0200 */
[----:B------:R-:W-:Y:S02]  /*10d0*/  LEA.HI.SX32 R21, R22, R23, 0x1b ;  /* 0x0000001716157211 */ /* 0x000fe400078fdaff */
[----:B------:R-:W-:Y:S01]  /*10e0*/  ISETP.GE.AND P0, PT, R0, 0xc4, PT ;  /* 0x000000c40000780c */ /* 0x000fe20003f06270 */
[----:B------:R-:W-:Y:S01]  /*10f0*/  IMAD R23, R24, 0x62000, R25 ;  /* 0x0006200018177824 */ /* 0x000fe200078e0219 */
[----:B------:R-:W-:Y:S01]  /*1100*/  LOP3.LUT R22, R2, 0xc00, RZ, 0xfc, !PT ;  /* 0x00000c0002167812 */ /* 0x000fe200078efcff */
[----:B------:R-:W-:Y:S01]  /*1110*/  IMAD R25, R21, -0xc0, R18 ;  /* 0xffffff4015197824 */ /* 0x000fe200078e0212 */
[----:B------:R-:W-:Y:S01]  /*1120*/  ISETP.LT.AND P1, PT, R19, 0x300, !P0 ;  /* 0x000003001300780c */ /* 0x000fe20004721270 */
[----:B------:R-:W-:Y:S01]  /*1130*/  IMAD R19, R20, -0xc0, R19 ;  /* 0xffffff4014137824 */ /* 0x000fe200078e0213 */
[----:B------:R-:W-:-:S02]  /*1140*/  ISETP.LT.AND P3, PT, R3, 0x300, !P0 ;  /* 0x000003000300780c */ /* 0x000fc40004761270 */
[----:B------:R-:W-:Y:S02]  /*1150*/  LOP3.LUT R3, R3, 0xc, RZ, 0xfc, !PT ;  /* 0x0000000c03037812 */ /* 0x000fe400078efcff */
[----:B------:R-:W-:Y:S01]  /*1160*/  ISETP.LT.AND P2, PT, R18, 0x300, !P0 ;  /* 0x000003001200780c */ /* 0x000fe20004741270 */
[----:B------:R-:W-:Y:S01]  /*1170*/  IMAD R18, R25, 0xc4, R0 ;  /* 0x000000c419127824 */ /* 0x000fe200078e0200 */
[----:B------:R-:W-:Y:S01]  /*1180*/  SHF.R.U32.HI R22, RZ, 0x6, R22 ;  /* 0x00000006ff167819 */ /* 0x000fe20000011616 */
[----:B------:R-:W-:Y:S01]  /*1190*/  IMAD R19, R19, 0xc4, R0 ;  /* 0x000000c413137824 */ /* 0x000fe200078e0200 */
[----:B------:R-:W-:Y:S01]  /*11a0*/  ISETP.LT.AND P0, PT, R3, 0x300, !P0 ;  /* 0x000003000300780c */ /* 0x000fe20004701270 */
[----:B------:R-:W-:Y:S01]  /*11b0*/  IMAD R21, R21, 0x62000, R18 ;  /* 0x0006200015157824 */ /* 0x000fe200078e0212 */
[----:B------:R-:W-:Y:S01]  /*11c0*/  LOP3.LUT R22, R22, 0x3c, RZ, 0xc0, !PT ;  /* 0x0000003c16167812 */ /* 0x000fe200078ec0ff */
[----:B------:R-:W-:Y:S02]  /*11d0*/  IMAD R25, R20, 0x62000, R19 ;  /* 0x0006200014197824 */ /* 0x000fe400078e0213 */
[----:B0-----:R-:W-:-:S04]  /*11e0*/  IMAD.WIDE R18, R23, 0x4, R16 ;  /* 0x0000000417127825 */ /* 0x001fc800078e0210 */
[----:B------:R-:W-:Y:S02]  /*11f0*/  VIADD R27, R22, UR4 ;  /* 0x00000004161b7c36 */ /* 0x000fe40008000000 */
[--C-:B------:R-:W-:Y:S01]  /*1200*/  IMAD.WIDE R20, R21, 0x4, R16.reuse ;  /* 0x0000000415147825 */ /* 0x100fe200078e0210 */
[----:B-1----:R0:W-:Y:S03]  /*1210*/  @P3 STG.E.128 desc[UR6][R18.64], R4 ;  /* 0x0000000412003986 */ /* 0x0021e6000c101d06 */
[----:B------:R-:W-:Y:S01]  /*1220*/  IMAD.WIDE R22, R25, 0x4, R16 ;  /* 0x0000000419167825 */ /* 0x000fe200078e0210 */
[----:B---3--:R0:W-:Y:S04]  /*1230*/  @P2 STG.E.128 desc[UR6][R20.64], R8 ;  /* 0x0000000814002986 */ /* 0x0081e8000c101d06 */
[----:B----4-:R0:W-:Y:S01]  /*1240*/  @P1 STG.E.128 desc[UR6][R22.64], R12 ;  /* 0x0000000c16001986 */ /* 0x0101e2000c101d06 */
[----:B------:R-:W-:Y:S01]  /*1250*/  IMAD R27, R2, 0x4, R27 ;  /* 0x00000004021b7824 */ /* 0x000fe200078e021b */
[----:B0-----:R-:W-:Y:S06]  /*1260*/  @!P0 EXIT ;  /* 0x000000000000894d */ /* 0x001fec0003800000 */
[----:B0-----:R-:W-:Y:S01]  /*1270*/  LDS R4, [R27+0x3000] ;  /* 0x003000001b047984 */ /* 0x001fe20000000800 */
[----:B------:R-:W-:-:S03]  /*1280*/  IMAD.HI R2, R3, 0x2aaaaaab, RZ ;  /* 0x2aaaaaab03027827 */ /* 0x000fc600078e02ff */
[----:B------:R-:W-:Y:S02]  /*1290*/  LDS R5, [R27+0x3004] ;  /* 0x003004001b057984 */ /* 0x000fe40000000800 */
[----:B------:R-:W-:Y:S02]  /*12a0*/  SHF.R.U32.HI R9, RZ, 0x1f, R2 ;  /* 0x0000001fff097819 */ /* 0x000fe40000011602 */
[----:B------:R-:W-:Y:S02]  /*12b0*/  LDS R6, [R27+0x3008] ;  /* 0x003008001b067984 */ /* 0x000fe40000000800 */
[----:B------:R-:W-:Y:S02]  /*12c0*/  LEA.HI.SX32 R2, R2, R9, 0x1b ;  /* 0x0000000902027211 */ /* 0x000fe400078fdaff */
[----:B------:R-:W0:Y:S03]  /*12d0*/  LDS R7, [R27+0x300c] ;  /* 0x00300c001b077984 */ /* 0x000e260000000800 */
[----:B------:R-:W-:-:S04]  /*12e0*/  IMAD R3, R2, -0xc0, R3 ;  /* 0xffffff4002037824 */ /* 0x000fc800078e0203 */
[----:B------:R-:W-:-:S04]  /*12f0*/  IMAD R3, R3, 0xc4, R0 ;  /* 0x000000c403037824 */ /* 0x000fc800078e0200 */
[----:B------:R-:W-:-:S04]  /*1300*/  IMAD R3, R2, 0x62000, R3 ;  /* 0x0006200002037824 */ /* 0x000fc800078e0203 */
[----:B------:R-:W-:-:S05]  /*1310*/  IMAD.WIDE R16, R3, 0x4, R16 ;  /* 0x0000000403107825 */ /* 0x000fca00078e0210 */
[----:B0-----:R-:W-:Y:S01]  /*1320*/  STG.E.128 desc[UR6][R16.64], R4 ;  /* 0x0000000410007986 */ /* 0x001fe2000c101d06 */
[----:B------:R-:W-:Y:S05]  /*1330*/  EXIT ;  /* 0x000000000000794d */ /* 0x000fea0003800000 */
.L_x_0:
[----:B------:R-:W-:-:S00]  /*1340*/  BRA `(.L_x_0) ;  /* 0xfffffffc00fc7947 */ /* 0x000fc0000383ffff */
[----:B------:R-:W-:-:S00]  /*1350*/  NOP ;  /* 0x0000000000007918 */ /* 0x000fc00000000000 */
        /* <DEDUP_REMOVED lines=10> */
.L_x_1:


//--------------------- .nv.global.init           --------------------------
	.section	.nv.global.init,"aw",@progbits
.nv.global.init:
	.type		_$_str,@object
	.size		_$_str,(_$_str_$_2 - _$_str)
_$_str:
        /*0000*/ 	.byte	0x5f, 0x5f, 0x43, 0x55, 0x44, 0x41, 0x5f, 0x46, 0x54, 0x5a, 0x00
	.type		_$_str_$_2,@object
	.size		_$_str_$_2,(.L_1 - _$_str_$_2)
_$_str_$_2:
        /*000b*/ 	.byte	0x5f, 0x5f, 0x43, 0x55, 0x44, 0x41, 0x5f, 0x50, 0x52, 0x45, 0x43, 0x5f, 0x53, 0x51, 0x52, 0x54
        /*001b*/ 	.byte	0x00
.L_1:


//--------------------- .nv.shared.triton_poi_fused__native_batch_norm_legit_no_training_relu_51 --------------------------
	.section	.nv.shared.triton_poi_fused__native_batch_norm_legit_no_training_relu_51,"aw",@nobits
	.sectionflags	@""
	.align	16
	.zero		1024


//--------------------- .nv.constant0.triton_poi_fused__native_batch_norm_legit_no_training_relu_51 --------------------------
	.section	.nv.constant0.triton_poi_fused__native_batch_norm_legit_no_training_relu_51,"a",@progbits
	.sectionflags	@""
	.align	4
.nv.constant0.triton_poi_fused__native_batch_norm_legit_no_training_relu_51:
	.zero		584
